//
// Generated by NVIDIA NVVM Compiler
//
// Compiler Build ID: CL-36424714
// Cuda compilation tools, release 13.0, V13.0.88
// Based on NVVM 20.0.0
//

.version 9.0
.target sm_100
.address_size 64

	// .globl	_Z21kalman_predict_kernelPdS_d

.visible .entry _Z21kalman_predict_kernelPdS_d(
	.param .u64 .ptr .align 1 _Z21kalman_predict_kernelPdS_d_param_0,
	.param .u64 .ptr .align 1 _Z21kalman_predict_kernelPdS_d_param_1,
	.param .f64 _Z21kalman_predict_kernelPdS_d_param_2
)
{
	.reg .b64 	%rd<3>;
	.reg .b64 	%fd<4>;

	ld.param.u64 	%rd1, [_Z21kalman_predict_kernelPdS_d_param_1];
	ld.param.f64 	%fd1, [_Z21kalman_predict_kernelPdS_d_param_2];
	cvta.to.global.u64 	%rd2, %rd1;
	ld.global.f64 	%fd2, [%rd2];
	add.f64 	%fd3, %fd1, %fd2;
	st.global.f64 	[%rd2], %fd3;
	ret;

}
	// .globl	_Z20kalman_update_kernelPdS_dd
.visible .entry _Z20kalman_update_kernelPdS_dd(
	.param .u64 .ptr .align 1 _Z20kalman_update_kernelPdS_dd_param_0,
	.param .u64 .ptr .align 1 _Z20kalman_update_kernelPdS_dd_param_1,
	.param .f64 _Z20kalman_update_kernelPdS_dd_param_2,
	.param .f64 _Z20kalman_update_kernelPdS_dd_param_3
)
{
	.reg .b64 	%rd<5>;
	.reg .b64 	%fd<13>;

	ld.param.u64 	%rd1, [_Z20kalman_update_kernelPdS_dd_param_0];
	ld.param.u64 	%rd2, [_Z20kalman_update_kernelPdS_dd_param_1];
	ld.param.f64 	%fd1, [_Z20kalman_update_kernelPdS_dd_param_2];
	ld.param.f64 	%fd2, [_Z20kalman_update_kernelPdS_dd_param_3];
	cvta.to.global.u64 	%rd3, %rd1;
	cvta.to.global.u64 	%rd4, %rd2;
	ld.global.f64 	%fd3, [%rd4];
	add.f64 	%fd4, %fd2, %fd3;
	div.rn.f64 	%fd5, %fd3, %fd4;
	ld.global.f64 	%fd6, [%rd3];
	sub.f64 	%fd7, %fd1, %fd6;
	fma.rn.f64 	%fd8, %fd5, %fd7, %fd6;
	st.global.f64 	[%rd3], %fd8;
	mov.f64 	%fd9, 0d3FF0000000000000;
	sub.f64 	%fd10, %fd9, %fd5;
	ld.global.f64 	%fd11, [%rd4];
	mul.f64 	%fd12, %fd10, %fd11;
	st.global.f64 	[%rd4], %fd12;
	ret;

}


// ===== COMPILED SASS (sm_100) =====

	.target	sm_100

	.elftype	@"ET_EXEC"


//--------------------- .note.nv.tkinfo           --------------------------
	.section	.note.nv.tkinfo,"",@"SHT_NOTE"
	.sectionflags	@"SHF_NOTE_NV_TKINFO"
	.tkinfo
        /*0018*/ 	.word	0x00000002
        /*0030*/ 	.string	""
        /*0030*/ 	.string	"ptxas"
        /*0030*/ 	.string	"Cuda compilation tools, release 13.0, V13.0.88"
        /*0030*/ 	.string	"Build cuda_13.0.r13.0/compiler.36424714_0"
        /*0030*/ 	.string	"-arch sm_100 -m 64 "



//--------------------- .note.nv.cuinfo           --------------------------
	.section	.note.nv.cuinfo,"",@"SHT_NOTE"
	.sectionflags	@"SHF_NOTE_NV_CUINFO"
        /*0018*/ 	.short	0x0002
        /*001a*/ 	.short	0x0064
        /*001c*/ 	.short	0x0082
	.zero		2


//--------------------- .nv.info                  --------------------------
	.section	.nv.info,"",@"SHT_CUDA_INFO"
	.align	4


	//----- nvinfo : EIATTR_REGCOUNT
	.align		4
        /*0000*/ 	.byte	0x04, 0x2f
        /*0002*/ 	.short	(.L_1 - .L_0)
	.align		4
.L_0:
        /*0004*/ 	.word	index@(_Z21kalman_predict_kernelPdS_d)
        /*0008*/ 	.word	0x00000008


	//----- nvinfo : EIATTR_FRAME_SIZE
	.align		4
.L_1:
        /*000c*/ 	.byte	0x04, 0x11
        /*000e*/ 	.short	(.L_3 - .L_2)
	.align		4
.L_2:
        /*0010*/ 	.word	index@(_Z21kalman_predict_kernelPdS_d)
        /*0014*/ 	.word	0x00000000


	//----- nvinfo : EIATTR_REGCOUNT
	.align		4
.L_3:
        /*0018*/ 	.byte	0x04, 0x2f
        /*001a*/ 	.short	(.L_5 - .L_4)
	.align		4
.L_4:
        /*001c*/ 	.word	index@(_Z20kalman_update_kernelPdS_dd)
        /*0020*/ 	.word	0x00000018


	//----- nvinfo : EIATTR_FRAME_SIZE
	.align		4
.L_5:
        /*0024*/ 	.byte	0x04, 0x11
        /*0026*/ 	.short	(.L_7 - .L_6)
	.align		4
.L_6:
        /*0028*/ 	.word	index@($__internal_0_$__cuda_sm20_div_rn_f64_full)
        /*002c*/ 	.word	0x00000000


	//----- nvinfo : EIATTR_FRAME_SIZE
	.align		4
.L_7:
        /*0030*/ 	.byte	0x04, 0x11
        /*0032*/ 	.short	(.L_9 - .L_8)
	.align		4
.L_8:
        /*0034*/ 	.word	index@(_Z20kalman_update_kernelPdS_dd)
        /*0038*/ 	.word	0x00000000


	//----- nvinfo : EIATTR_MIN_STACK_SIZE
	.align		4
.L_9:
        /*003c*/ 	.byte	0x04, 0x12
        /*003e*/ 	.short	(.L_11 - .L_10)
	.align		4
.L_10:
        /*0040*/ 	.word	index@(_Z20kalman_update_kernelPdS_dd)
        /*0044*/ 	.word	0x00000000


	//----- nvinfo : EIATTR_MIN_STACK_SIZE
	.align		4
.L_11:
        /*0048*/ 	.byte	0x04, 0x12
        /*004a*/ 	.short	(.L_13 - .L_12)
	.align		4
.L_12:
        /*004c*/ 	.word	index@(_Z21kalman_predict_kernelPdS_d)
        /*0050*/ 	.word	0x00000000
.L_13:


//--------------------- .nv.compat                --------------------------
	.section	.nv.compat,"",@"SHT_CUDA_COMPAT_INFO"
	.align	4
        /*0000*/ 	.byte	0x02, 0x09, 0x00, 0x00, 0x02, 0x02, 0x01, 0x00, 0x02, 0x05, 0x05, 0x00, 0x03, 0x07, 0x01, 0x01
        /*0010*/ 	.byte	0x02, 0x03, 0x00, 0x00, 0x02, 0x06, 0x01, 0x00, 0x04, 0x0b, 0x08, 0x00, 0x01, 0x00, 0x00, 0x00
        /*0020*/ 	.byte	0x00, 0x00, 0x00, 0x00


//--------------------- .nv.info._Z20kalman_update_kernelPdS_dd --------------------------
	.section	.nv.info._Z20kalman_update_kernelPdS_dd,"",@"SHT_CUDA_INFO"
	.sectionflags	@""
	.align	4


	//----- nvinfo : EIATTR_CUDA_API_VERSION
	.align		4
        /*0000*/ 	.byte	0x04, 0x37
        /*0002*/ 	.short	(.L_15 - .L_14)
.L_14:
        /*0004*/ 	.word	0x00000082


	//----- nvinfo : EIATTR_KPARAM_INFO
	.align		4
.L_15:
        /*0008*/ 	.byte	0x04, 0x17
        /*000a*/ 	.short	(.L_17 - .L_16)
.L_16:
        /*000c*/ 	.word	0x00000000
        /*0010*/ 	.short	0x0003
        /*0012*/ 	.short	0x0018
        /*0014*/ 	.byte	0x00, 0xf0, 0x21, 0x00


	//----- nvinfo : EIATTR_KPARAM_INFO
	.align		4
.L_17:
        /*0018*/ 	.byte	0x04, 0x17
        /*001a*/ 	.short	(.L_19 - .L_18)
.L_18:
        /*001c*/ 	.word	0x00000000
        /*0020*/ 	.short	0x0002
        /*0022*/ 	.short	0x0010
        /*0024*/ 	.byte	0x00, 0xf0, 0x21, 0x00


	//----- nvinfo : EIATTR_KPARAM_INFO
	.align		4
.L_19:
        /*0028*/ 	.byte	0x04, 0x17
        /*002a*/ 	.short	(.L_21 - .L_20)
.L_20:
        /*002c*/ 	.word	0x00000000
        /*0030*/ 	.short	0x0001
        /*0032*/ 	.short	0x0008
        /*0034*/ 	.byte	0x00, 0xf5, 0x21, 0x00


	//----- nvinfo : EIATTR_KPARAM_INFO
	.align		4
.L_21:
        /*0038*/ 	.byte	0x04, 0x17
        /*003a*/ 	.short	(.L_23 - .L_22)
.L_22:
        /*003c*/ 	.word	0x00000000
        /*0040*/ 	.short	0x0000
        /*0042*/ 	.short	0x0000
        /*0044*/ 	.byte	0x00, 0xf5, 0x21, 0x00


	//----- nvinfo : EIATTR_SPARSE_MMA_MASK
	.align		4
.L_23:
        /*0048*/ 	.byte	0x03, 0x50
        /*004a*/ 	.short	0x0000


	//----- nvinfo : EIATTR_MAXREG_COUNT
	.align		4
        /*004c*/ 	.byte	0x03, 0x1b
        /*004e*/ 	.short	0x00ff


	//----- nvinfo : EIATTR_MERCURY_ISA_VERSION
	.align		4
        /*0050*/ 	.byte	0x03, 0x5f
        /*0052*/ 	.short	0x0101


	//----- nvinfo : EIATTR_VRC_CTA_INIT_COUNT
	.align		4
        /*0054*/ 	.byte	0x02, 0x4a
	.zero		1
	.zero		1


	//----- nvinfo : EIATTR_EXIT_INSTR_OFFSETS
	.align		4
        /*0058*/ 	.byte	0x04, 0x1c
        /*005a*/ 	.short	(.L_25 - .L_24)


	//   ....[0]....
.L_24:
        /*005c*/ 	.word	0x00000230


	//----- nvinfo : EIATTR_CRS_STACK_SIZE
	.align		4
.L_25:
        /*0060*/ 	.byte	0x04, 0x1e
        /*0062*/ 	.short	(.L_27 - .L_26)
.L_26:
        /*0064*/ 	.word	0x00000000


	//----- nvinfo : EIATTR_CBANK_PARAM_SIZE
	.align		4
.L_27:
        /*0068*/ 	.byte	0x03, 0x19
        /*006a*/ 	.short	0x0020


	//----- nvinfo : EIATTR_PARAM_CBANK
	.align		4
        /*006c*/ 	.byte	0x04, 0x0a
        /*006e*/ 	.short	(.L_29 - .L_28)
	.align		4
.L_28:
        /*0070*/ 	.word	index@(.nv.constant0._Z20kalman_update_kernelPdS_dd)
        /*0074*/ 	.short	0x0380
        /*0076*/ 	.short	0x0020


	//----- nvinfo : EIATTR_SW_WAR
	.align		4
.L_29:
        /*0078*/ 	.byte	0x04, 0x36
        /*007a*/ 	.short	(.L_31 - .L_30)
.L_30:
        /*007c*/ 	.word	0x00000008
.L_31:


//--------------------- .nv.info._Z21kalman_predict_kernelPdS_d --------------------------
	.section	.nv.info._Z21kalman_predict_kernelPdS_d,"",@"SHT_CUDA_INFO"
	.sectionflags	@""
	.align	4


	//----- nvinfo : EIATTR_CUDA_API_VERSION
	.align		4
        /*0000*/ 	.byte	0x04, 0x37
        /*0002*/ 	.short	(.L_33 - .L_32)
.L_32:
        /*0004*/ 	.word	0x00000082


	//----- nvinfo : EIATTR_KPARAM_INFO
	.align		4
.L_33:
        /*0008*/ 	.byte	0x04, 0x17
        /*000a*/ 	.short	(.L_35 - .L_34)
.L_34:
        /*000c*/ 	.word	0x00000000
        /*0010*/ 	.short	0x0002
        /*0012*/ 	.short	0x0010
        /*0014*/ 	.byte	0x00, 0xf0, 0x21, 0x00


	//----- nvinfo : EIATTR_KPARAM_INFO
	.align		4
.L_35:
        /*0018*/ 	.byte	0x04, 0x17
        /*001a*/ 	.short	(.L_37 - .L_36)
.L_36:
        /*001c*/ 	.word	0x00000000
        /*0020*/ 	.short	0x0001
        /*0022*/ 	.short	0x0008
        /*0024*/ 	.byte	0x00, 0xf5, 0x21, 0x00


	//----- nvinfo : EIATTR_KPARAM_INFO
	.align		4
.L_37:
        /*0028*/ 	.byte	0x04, 0x17
        /*002a*/ 	.short	(.L_39 - .L_38)
.L_38:
        /*002c*/ 	.word	0x00000000
        /*0030*/ 	.short	0x0000
        /*0032*/ 	.short	0x0000
        /*0034*/ 	.byte	0x00, 0xf5, 0x21, 0x00


	//----- nvinfo : EIATTR_SPARSE_MMA_MASK
	.align		4
.L_39:
        /*0038*/ 	.byte	0x03, 0x50
        /*003a*/ 	.short	0x0000


	//----- nvinfo : EIATTR_MAXREG_COUNT
	.align		4
        /*003c*/ 	.byte	0x03, 0x1b
        /*003e*/ 	.short	0x00ff


	//----- nvinfo : EIATTR_MERCURY_ISA_VERSION
	.align		4
        /*0040*/ 	.byte	0x03, 0x5f
        /*0042*/ 	.short	0x0101


	//----- nvinfo : EIATTR_VRC_CTA_INIT_COUNT
	.align		4
        /*0044*/ 	.byte	0x02, 0x4a
	.zero		1
	.zero		1


	//----- nvinfo : EIATTR_EXIT_INSTR_OFFSETS
	.align		4
        /*0048*/ 	.byte	0x04, 0x1c
        /*004a*/ 	.short	(.L_41 - .L_40)


	//   ....[0]....
.L_40:
        /*004c*/ 	.word	0x00000070


	//----- nvinfo : EIATTR_CBANK_PARAM_SIZE
	.align		4
.L_41:
        /*0050*/ 	.byte	0x03, 0x19
        /*0052*/ 	.short	0x0018


	//----- nvinfo : EIATTR_PARAM_CBANK
	.align		4
        /*0054*/ 	.byte	0x04, 0x0a
        /*0056*/ 	.short	(.L_43 - .L_42)
	.align		4
.L_42:
        /*0058*/ 	.word	index@(.nv.constant0._Z21kalman_predict_kernelPdS_d)
        /*005c*/ 	.short	0x0380
        /*005e*/ 	.short	0x0018


	//----- nvinfo : EIATTR_SW_WAR
	.align		4
.L_43:
        /*0060*/ 	.byte	0x04, 0x36
        /*0062*/ 	.short	(.L_45 - .L_44)
.L_44:
        /*0064*/ 	.word	0x00000008
.L_45:


//--------------------- .nv.callgraph             --------------------------
	.section	.nv.callgraph,"",@"SHT_CUDA_CALLGRAPH"
	.align	4
	.sectionentsize	8
	.align		4
        /*0000*/ 	.word	0x00000000
	.align		4
        /*0004*/ 	.word	0xffffffff
	.align		4
        /*0008*/ 	.word	0x00000000
	.align		4
        /*000c*/ 	.word	0xfffffffe
	.align		4
        /*0010*/ 	.word	0x00000000
	.align		4
        /*0014*/ 	.word	0xfffffffd
	.align		4
        /*0018*/ 	.word	0x00000000
	.align		4
        /*001c*/ 	.word	0xfffffffc


//--------------------- .text._Z20kalman_update_kernelPdS_dd --------------------------
	.section	.text._Z20kalman_update_kernelPdS_dd,"ax",@progbits
	.align	128
        .global         _Z20kalman_update_kernelPdS_dd
        .type           _Z20kalman_update_kernelPdS_dd,@function
        .size           _Z20kalman_update_kernelPdS_dd,(.L_x_8 - _Z20kalman_update_kernelPdS_dd)
        .other          _Z20kalman_update_kernelPdS_dd,@"STO_CUDA_ENTRY STV_DEFAULT"
_Z20kalman_update_kernelPdS_dd:
.text._Z20kalman_update_kernelPdS_dd:
[----:B------:R-:W-:Y:S08]  /*0000*/  LDC R1, c[0x0][0x37c] ;  /* 0x0000df00ff017b82 */ /* 0x000ff00000000800 */
[----:B------:R-:W0:Y:S01]  /*0010*/  LDC.64 R4, c[0x0][0x388] ;  /* 0x0000e200ff047b82 */ /* 0x000e220000000a00 */
[----:B------:R-:W0:Y:S01]  /*0020*/  LDCU.64 UR4, c[0x0][0x358] ;  /* 0x00006b00ff0477ac */ /* 0x000e220008000a00 */
[----:B------:R-:W1:Y:S01]  /*0030*/  LDCU.64 UR6, c[0x0][0x398] ;  /* 0x00007300ff0677ac */ /* 0x000e620008000a00 */
[----:B0-----:R-:W1:Y:S01]  /*0040*/  LDG.E.64 R4, desc[UR4][R4.64] ;  /* 0x0000000404047981 */ /* 0x001e62000c1e1b00 */
[----:B------:R-:W-:Y:S01]  /*0050*/  IMAD.MOV.U32 R2, RZ, RZ, 0x1 ;  /* 0x00000001ff027424 */ /* 0x000fe200078e00ff */
[----:B-1----:R-:W-:Y:S01]  /*0060*/  DADD R6, R4, UR6 ;  /* 0x0000000604067e29 */ /* 0x002fe20008000000 */
[----:B------:R-:W-:-:S05]  /*0070*/  FSETP.GEU.AND P1, PT, |R5|, 6.5827683646048100446e-37, PT ;  /* 0x036000000500780b */ /* 0x000fca0003f2e200 */
[----:B------:R-:W0:Y:S02]  /*0080*/  MUFU.RCP64H R3, R7 ;  /* 0x0000000700037308 */ /* 0x000e240000001800 */
[----:B0-----:R-:W-:-:S08]  /*0090*/  DFMA R8, -R6, R2, 1 ;  /* 0x3ff000000608742b */ /* 0x001fd00000000102 */
[----:B------:R-:W-:-:S08]  /*00a0*/  DFMA R8, R8, R8, R8 ;  /* 0x000000080808722b */ /* 0x000fd00000000008 */
[----:B------:R-:W-:-:S08]  /*00b0*/  DFMA R8, R2, R8, R2 ;  /* 0x000000080208722b */ /* 0x000fd00000000002 */
[----:B------:R-:W-:-:S08]  /*00c0*/  DFMA R2, -R6, R8, 1 ;  /* 0x3ff000000602742b */ /* 0x000fd00000000108 */
[----:B------:R-:W-:-:S08]  /*00d0*/  DFMA R2, R8, R2, R8 ;  /* 0x000000020802722b */ /* 0x000fd00000000008 */
[----:B------:R-:W-:-:S08]  /*00e0*/  DMUL R8, R4, R2 ;  /* 0x0000000204087228 */ /* 0x000fd00000000000 */
[----:B------:R-:W-:-:S08]  /*00f0*/  DFMA R10, -R6, R8, R4 ;  /* 0x00000008060a722b */ /* 0x000fd00000000104 */
[----:B------:R-:W-:-:S10]  /*0100*/  DFMA R2, R2, R10, R8 ;  /* 0x0000000a0202722b */ /* 0x000fd40000000008 */
[----:B------:R-:W-:-:S05]  /*0110*/  FFMA R0, RZ, R7, R3 ;  /* 0x00000007ff007223 */ /* 0x000fca0000000003 */
[----:B------:R-:W-:-:S13]  /*0120*/  FSETP.GT.AND P0, PT, |R0|, 1.469367938527859385e-39, PT ;  /* 0x001000000000780b */ /* 0x000fda0003f04200 */
[----:B------:R-:W-:Y:S05]  /*0130*/  @P0 BRA P1, `(.L_x_0) ;  /* 0x0000000000100947 */ /* 0x000fea0000800000 */
[----:B------:R-:W-:-:S07]  /*0140*/  MOV R0, 0x160 ;  /* 0x0000016000007802 */ /* 0x000fce0000000f00 */
[----:B------:R-:W-:Y:S05]  /*0150*/  CALL.REL.NOINC `($__internal_0_$__cuda_sm20_div_rn_f64_full) ;  /* 0x0000000000387944 */ /* 0x000fea0003c00000 */
[----:B------:R-:W-:Y:S02]  /*0160*/  IMAD.MOV.U32 R2, RZ, RZ, R12 ;  /* 0x000000ffff027224 */ /* 0x000fe400078e000c */
[----:B------:R-:W-:-:S07]  /*0170*/  IMAD.MOV.U32 R3, RZ, RZ, R13 ;  /* 0x000000ffff037224 */ /* 0x000fce00078e000d */
.L_x_0:
[----:B------:R-:W0:Y:S01]  /*0180*/  LDC.64 R4, c[0x0][0x380] ;  /* 0x0000e000ff047b82 */ /* 0x000e220000000a00 */
[----:B------:R-:W1:Y:S01]  /*0190*/  LDCU.64 UR6, c[0x0][0x390] ;  /* 0x00007200ff0677ac */ /* 0x000e620008000a00 */
[----:B0-----:R-:W1:Y:S06]  /*01a0*/  LDG.E.64 R6, desc[UR4][R4.64] ;  /* 0x0000000404067981 */ /* 0x001e6c000c1e1b00 */
[----:B------:R-:W0:Y:S01]  /*01b0*/  LDC.64 R10, c[0x0][0x388] ;  /* 0x0000e200ff0a7b82 */ /* 0x000e220000000a00 */
[----:B-1----:R-:W-:-:S08]  /*01c0*/  DADD R8, -R6, UR6 ;  /* 0x0000000606087e29 */ /* 0x002fd00008000100 */
[----:B------:R-:W-:-:S07]  /*01d0*/  DFMA R8, R8, R2, R6 ;  /* 0x000000020808722b */ /* 0x000fce0000000006 */
[----:B------:R-:W-:Y:S04]  /*01e0*/  STG.E.64 desc[UR4][R4.64], R8 ;  /* 0x0000000804007986 */ /* 0x000fe8000c101b04 */
[----:B0-----:R-:W2:Y:S01]  /*01f0*/  LDG.E.64 R6, desc[UR4][R10.64] ;  /* 0x000000040a067981 */ /* 0x001ea2000c1e1b00 */
[----:B------:R-:W-:-:S08]  /*0200*/  DADD R2, -R2, 1 ;  /* 0x3ff0000002027429 */ /* 0x000fd00000000100 */
[----:B--2---:R-:W-:-:S07]  /*0210*/  DMUL R2, R2, R6 ;  /* 0x0000000602027228 */ /* 0x004fce0000000000 */
[----:B------:R-:W-:Y:S01]  /*0220*/  STG.E.64 desc[UR4][R10.64], R2 ;  /* 0x000000020a007986 */ /* 0x000fe2000c101b04 */
[----:B------:R-:W-:Y:S05]  /*0230*/  EXIT ;  /* 0x000000000000794d */ /* 0x000fea0003800000 */
        .weak           $__internal_0_$__cuda_sm20_div_rn_f64_full
        .type           $__internal_0_$__cuda_sm20_div_rn_f64_full,@function
        .size           $__internal_0_$__cuda_sm20_div_rn_f64_full,(.L_x_8 - $__internal_0_$__cuda_sm20_div_rn_f64_full)
$__internal_0_$__cuda_sm20_div_rn_f64_full:
[C---:B------:R-:W-:Y:S01]  /*0240*/  FSETP.GEU.AND P0, PT, |R7|.reuse, 1.469367938527859385e-39, PT ;  /* 0x001000000700780b */ /* 0x040fe20003f0e200 */
[----:B------:R-:W-:Y:S01]  /*0250*/  IMAD.MOV.U32 R8, RZ, RZ, 0x1 ;  /* 0x00000001ff087424 */ /* 0x000fe200078e00ff */
[C---:B------:R-:W-:Y:S01]  /*0260*/  LOP3.LUT R2, R7.reuse, 0x800fffff, RZ, 0xc0, !PT ;  /* 0x800fffff07027812 */ /* 0x040fe200078ec0ff */
[----:B------:R-:W-:Y:S01]  /*0270*/  IMAD.MOV.U32 R13, RZ, RZ, 0x1ca00000 ;  /* 0x1ca00000ff0d7424 */ /* 0x000fe200078e00ff */
[----:B------:R-:W-:Y:S02]  /*0280*/  LOP3.LUT R17, R7, 0x7ff00000, RZ, 0xc0, !PT ;  /* 0x7ff0000007117812 */ /* 0x000fe400078ec0ff */
[----:B------:R-:W-:Y:S01]  /*0290*/  LOP3.LUT R3, R2, 0x3ff00000, RZ, 0xfc, !PT ;  /* 0x3ff0000002037812 */ /* 0x000fe200078efcff */
[----:B------:R-:W-:Y:S01]  /*02a0*/  IMAD.MOV.U32 R2, RZ, RZ, R6 ;  /* 0x000000ffff027224 */ /* 0x000fe200078e0006 */
[----:B------:R-:W-:-:S04]  /*02b0*/  LOP3.LUT R12, R5, 0x7ff00000, RZ, 0xc0, !PT ;  /* 0x7ff00000050c7812 */ /* 0x000fc800078ec0ff */
[----:B------:R-:W-:Y:S01]  /*02c0*/  ISETP.GE.U32.AND P1, PT, R12, R17, PT ;  /* 0x000000110c00720c */ /* 0x000fe20003f26070 */
[----:B------:R-:W-:Y:S01]  /*02d0*/  @!P0 DMUL R2, R6, 8.98846567431157953865e+307 ;  /* 0x7fe0000006028828 */ /* 0x000fe20000000000 */
[----:B------:R-:W-:-:S05]  /*02e0*/  IMAD.MOV.U32 R19, RZ, RZ, R12 ;  /* 0x000000ffff137224 */ /* 0x000fca00078e000c */
[----:B------:R-:W0:Y:S02]  /*02f0*/  MUFU.RCP64H R9, R3 ;  /* 0x0000000300097308 */ /* 0x000e240000001800 */
[----:B0-----:R-:W-:-:S08]  /*0300*/  DFMA R10, R8, -R2, 1 ;  /* 0x3ff00000080a742b */ /* 0x001fd00000000802 */
[----:B------:R-:W-:-:S08]  /*0310*/  DFMA R10, R10, R10, R10 ;  /* 0x0000000a0a0a722b */ /* 0x000fd0000000000a */
[----:B------:R-:W-:Y:S01]  /*0320*/  DFMA R10, R8, R10, R8 ;  /* 0x0000000a080a722b */ /* 0x000fe20000000008 */
[----:B------:R-:W-:Y:S01]  /*0330*/  SEL R9, R13, 0x63400000, !P1 ;  /* 0x634000000d097807 */ /* 0x000fe20004800000 */
[----:B------:R-:W-:Y:S01]  /*0340*/  IMAD.MOV.U32 R8, RZ, RZ, R4 ;  /* 0x000000ffff087224 */ /* 0x000fe200078e0004 */
[----:B------:R-:W-:Y:S02]  /*0350*/  FSETP.GEU.AND P1, PT, |R5|, 1.469367938527859385e-39, PT ;  /* 0x001000000500780b */ /* 0x000fe40003f2e200 */
[----:B------:R-:W-:-:S03]  /*0360*/  LOP3.LUT R9, R9, 0x800fffff, R5, 0xf8, !PT ;  /* 0x800fffff09097812 */ /* 0x000fc600078ef805 */
[----:B------:R-:W-:-:S08]  /*0370*/  DFMA R14, R10, -R2, 1 ;  /* 0x3ff000000a0e742b */ /* 0x000fd00000000802 */
[----:B------:R-:W-:Y:S01]  /*0380*/  DFMA R10, R10, R14, R10 ;  /* 0x0000000e0a0a722b */ /* 0x000fe2000000000a */
[----:B------:R-:W-:Y:S10]  /*0390*/  @P1 BRA `(.L_x_1) ;  /* 0x0000000000201947 */ /* 0x000ff40003800000 */
[----:B------:R-:W-:Y:S01]  /*03a0*/  LOP3.LUT R15, R7, 0x7ff00000, RZ, 0xc0, !PT ;  /* 0x7ff00000070f7812 */ /* 0x000fe200078ec0ff */
[----:B------:R-:W-:-:S03]  /*03b0*/  IMAD.MOV.U32 R14, RZ, RZ, RZ ;  /* 0x000000ffff0e7224 */ /* 0x000fc600078e00ff */
[----:B------:R-:W-:-:S04]  /*03c0*/  ISETP.GE.U32.AND P1, PT, R12, R15, PT ;  /* 0x0000000f0c00720c */ /* 0x000fc80003f26070 */
[----:B------:R-:W-:-:S04]  /*03d0*/  SEL R15, R13, 0x63400000, !P1 ;  /* 0x634000000d0f7807 */ /* 0x000fc80004800000 */
[----:B------:R-:W-:-:S04]  /*03e0*/  LOP3.LUT R15, R15, 0x80000000, R5, 0xf8, !PT ;  /* 0x800000000f0f7812 */ /* 0x000fc800078ef805 */
[----:B------:R-:W-:-:S06]  /*03f0*/  LOP3.LUT R15, R15, 0x100000, RZ, 0xfc, !PT ;  /* 0x001000000f0f7812 */ /* 0x000fcc00078efcff */
[----:B------:R-:W-:-:S10]  /*0400*/  DFMA R8, R8, 2, -R14 ;  /* 0x400000000808782b */ /* 0x000fd4000000080e */
[----:B------:R-:W-:-:S07]  /*0410*/  LOP3.LUT R19, R9, 0x7ff00000, RZ, 0xc0, !PT ;  /* 0x7ff0000009137812 */ /* 0x000fce00078ec0ff */
.L_x_1:
[----:B------:R-:W-:Y:S01]  /*0420*/  IMAD.MOV.U32 R18, RZ, RZ, R17 ;  /* 0x000000ffff127224 */ /* 0x000fe200078e0011 */
[----:B------:R-:W-:Y:S01]  /*0430*/  @!P0 LOP3.LUT R18, R3, 0x7ff00000, RZ, 0xc0, !PT ;  /* 0x7ff0000003128812 */ /* 0x000fe200078ec0ff */
[----:B------:R-:W-:Y:S01]  /*0440*/  VIADD R20, R19, 0xffffffff ;  /* 0xffffffff13147836 */ /* 0x000fe20000000000 */
[----:B------:R-:W-:-:S03]  /*0450*/  DMUL R14, R10, R8 ;  /* 0x000000080a0e7228 */ /* 0x000fc60000000000 */
[----:B------:R-:W-:Y:S01]  /*0460*/  VIADD R21, R18, 0xffffffff ;  /* 0xffffffff12157836 */ /* 0x000fe20000000000 */
[----:B------:R-:W-:-:S04]  /*0470*/  ISETP.GT.U32.AND P0, PT, R20, 0x7feffffe, PT ;  /* 0x7feffffe1400780c */ /* 0x000fc80003f04070 */
[----:B------:R-:W-:Y:S01]  /*0480*/  ISETP.GT.U32.OR P0, PT, R21, 0x7feffffe, P0 ;  /* 0x7feffffe1500780c */ /* 0x000fe20000704470 */
[----:B------:R-:W-:-:S08]  /*0490*/  DFMA R16, R14, -R2, R8 ;  /* 0x800000020e10722b */ /* 0x000fd00000000008 */
[----:B------:R-:W-:-:S04]  /*04a0*/  DFMA R10, R10, R16, R14 ;  /* 0x000000100a0a722b */ /* 0x000fc8000000000e */
[----:B------:R-:W-:Y:S07]  /*04b0*/  @P0 BRA `(.L_x_2) ;  /* 0x00000000006c0947 */ /* 0x000fee0003800000 */
[----:B------:R-:W-:-:S04]  /*04c0*/  LOP3.LUT R5, R7, 0x7ff00000, RZ, 0xc0, !PT ;  /* 0x7ff0000007057812 */ /* 0x000fc800078ec0ff */
[CC--:B------:R-:W-:Y:S02]  /*04d0*/  VIADDMNMX R4, R12.reuse, -R5.reuse, 0xb9600000, !PT ;  /* 0xb96000000c047446 */ /* 0x0c0fe40007800905 */
[----:B------:R-:W-:Y:S02]  /*04e0*/  ISETP.GE.U32.AND P0, PT, R12, R5, PT ;  /* 0x000000050c00720c */ /* 0x000fe40003f06070 */
[----:B------:R-:W-:Y:S02]  /*04f0*/  VIMNMX R4, PT, PT, R4, 0x46a00000, PT ;  /* 0x46a0000004047848 */ /* 0x000fe40003fe0100 */
[----:B------:R-:W-:-:S05]  /*0500*/  SEL R13, R13, 0x63400000, !P0 ;  /* 0x634000000d0d7807 */ /* 0x000fca0004000000 */
[----:B------:R-:W-:Y:S02]  /*0510*/  IMAD.IADD R14, R4, 0x1, -R13 ;  /* 0x00000001040e7824 */ /* 0x000fe400078e0a0d */
[----:B------:R-:W-:Y:S02]  /*0520*/  IMAD.MOV.U32 R4, RZ, RZ, RZ ;  /* 0x000000ffff047224 */ /* 0x000fe400078e00ff */
[----:B------:R-:W-:-:S06]  /*0530*/  VIADD R5, R14, 0x7fe00000 ;  /* 0x7fe000000e057836 */ /* 0x000fcc0000000000 */
[----:B------:R-:W-:-:S10]  /*0540*/  DMUL R12, R10, R4 ;  /* 0x000000040a0c7228 */ /* 0x000fd40000000000 */
[----:B------:R-:W-:-:S13]  /*0550*/  FSETP.GTU.AND P0, PT, |R13|, 1.469367938527859385e-39, PT ;  /* 0x001000000d00780b */ /* 0x000fda0003f0c200 */
[----:B------:R-:W-:Y:S05]  /*0560*/  @P0 BRA `(.L_x_3) ;  /* 0x0000000000940947 */ /* 0x000fea0003800000 */
[----:B------:R-:W-:Y:S01]  /*0570*/  DFMA R2, R10, -R2, R8 ;  /* 0x800000020a02722b */ /* 0x000fe20000000008 */
[----:B------:R-:W-:-:S09]  /*0580*/  IMAD.MOV.U32 R4, RZ, RZ, RZ ;  /* 0x000000ffff047224 */ /* 0x000fd200078e00ff */
[C---:B------:R-:W-:Y:S02]  /*0590*/  FSETP.NEU.AND P0, PT, R3.reuse, RZ, PT ;  /* 0x000000ff0300720b */ /* 0x040fe40003f0d000 */
[----:B------:R-:W-:-:S04]  /*05a0*/  LOP3.LUT R7, R3, 0x80000000, R7, 0x48, !PT ;  /* 0x8000000003077812 */ /* 0x000fc800078e4807 */
[----:B------:R-:W-:-:S07]  /*05b0*/  LOP3.LUT R5, R7, R5, RZ, 0xfc, !PT ;  /* 0x0000000507057212 */ /* 0x000fce00078efcff */
[----:B------:R-:W-:Y:S05]  /*05c0*/  @!P0 BRA `(.L_x_3) ;  /* 0x00000000007c8947 */ /* 0x000fea0003800000 */
[----:B------:R-:W-:Y:S01]  /*05d0*/  IMAD.MOV R3, RZ, RZ, -R14 ;  /* 0x000000ffff037224 */ /* 0x000fe200078e0a0e */
[----:B------:R-:W-:Y:S01]  /*05e0*/  DMUL.RP R4, R10, R4 ;  /* 0x000000040a047228 */ /* 0x000fe20000008000 */
[----:B------:R-:W-:-:S06]  /*05f0*/  IMAD.MOV.U32 R2, RZ, RZ, RZ ;  /* 0x000000ffff027224 */ /* 0x000fcc00078e00ff */
[----:B------:R-:W-:-:S03]  /*0600*/  DFMA R2, R12, -R2, R10 ;  /* 0x800000020c02722b */ /* 0x000fc6000000000a */
[----:B------:R-:W-:-:S03]  /*0610*/  LOP3.LUT R7, R5, R7, RZ, 0x3c, !PT ;  /* 0x0000000705077212 */ /* 0x000fc600078e3cff */
[----:B------:R-:W-:-:S04]  /*0620*/  IADD3 R2, PT, PT, -R14, -0x43300000, RZ ;  /* 0xbcd000000e027810 */ /* 0x000fc80007ffe1ff */
[----:B------:R-:W-:-:S04]  /*0630*/  FSETP.NEU.AND P0, PT, |R3|, R2, PT ;  /* 0x000000020300720b */ /* 0x000fc80003f0d200 */
[----:B------:R-:W-:Y:S02]  /*0640*/  FSEL R12, R4, R12, !P0 ;  /* 0x0000000c040c7208 */ /* 0x000fe40004000000 */
[----:B------:R-:W-:Y:S01]  /*0650*/  FSEL R13, R7, R13, !P0 ;  /* 0x0000000d070d7208 */ /* 0x000fe20004000000 */
[----:B------:R-:W-:Y:S06]  /*0660*/  BRA `(.L_x_3) ;  /* 0x0000000000547947 */ /* 0x000fec0003800000 */
.L_x_2:
[----:B------:R-:W-:-:S14]  /*0670*/  DSETP.NAN.AND P0, PT, R4, R4, PT ;  /* 0x000000040400722a */ /* 0x000fdc0003f08000 */
[----:B------:R-:W-:Y:S05]  /*0680*/  @P0 BRA `(.L_x_4) ;  /* 0x0000000000440947 */ /* 0x000fea0003800000 */
[----:B------:R-:W-:-:S14]  /*0690*/  DSETP.NAN.AND P0, PT, R6, R6, PT ;  /* 0x000000060600722a */ /* 0x000fdc0003f08000 */
[----:B------:R-:W-:Y:S05]  /*06a0*/  @P0 BRA `(.L_x_5) ;  /* 0x0000000000300947 */ /* 0x000fea0003800000 */
[----:B------:R-:W-:Y:S01]  /*06b0*/  ISETP.NE.AND P0, PT, R19, R18, PT ;  /* 0x000000121300720c */ /* 0x000fe20003f05270 */
[----:B------:R-:W-:Y:S02]  /*06c0*/  IMAD.MOV.U32 R12, RZ, RZ, 0x0 ;  /* 0x00000000ff0c7424 */ /* 0x000fe400078e00ff */
[----:B------:R-:W-:-:S10]  /*06d0*/  IMAD.MOV.U32 R13, RZ, RZ, -0x80000 ;  /* 0xfff80000ff0d7424 */ /* 0x000fd400078e00ff */
[----:B------:R-:W-:Y:S05]  /*06e0*/  @!P0 BRA `(.L_x_3) ;  /* 0x0000000000348947 */ /* 0x000fea0003800000 */
[----:B------:R-:W-:Y:S02]  /*06f0*/  ISETP.NE.AND P0, PT, R19, 0x7ff00000, PT ;  /* 0x7ff000001300780c */ /* 0x000fe40003f05270 */
[----:B------:R-:W-:Y:S02]  /*0700*/  LOP3.LUT R13, R5, 0x80000000, R7, 0x48, !PT ;  /* 0x80000000050d7812 */ /* 0x000fe400078e4807 */
[----:B------:R-:W-:-:S13]  /*0710*/  ISETP.EQ.OR P0, PT, R18, RZ, !P0 ;  /* 0x000000ff1200720c */ /* 0x000fda0004702670 */
[----:B------:R-:W-:Y:S01]  /*0720*/  @P0 LOP3.LUT R2, R13, 0x7ff00000, RZ, 0xfc, !PT ;  /* 0x7ff000000d020812 */ /* 0x000fe200078efcff */
[----:B------:R-:W-:Y:S02]  /*0730*/  @!P0 IMAD.MOV.U32 R12, RZ, RZ, RZ ;  /* 0x000000ffff0c8224 */ /* 0x000fe400078e00ff */
[----:B------:R-:W-:Y:S02]  /*0740*/  @P0 IMAD.MOV.U32 R12, RZ, RZ, RZ ;  /* 0x000000ffff0c0224 */ /* 0x000fe400078e00ff */
[----:B------:R-:W-:Y:S01]  /*0750*/  @P0 IMAD.MOV.U32 R13, RZ, RZ, R2 ;  /* 0x000000ffff0d0224 */ /* 0x000fe200078e0002 */
[----:B------:R-:W-:Y:S06]  /*0760*/  BRA `(.L_x_3) ;  /* 0x0000000000147947 */ /* 0x000fec0003800000 */
.L_x_5:
[----:B------:R-:W-:Y:S01]  /*0770*/  LOP3.LUT R13, R7, 0x80000, RZ, 0xfc, !PT ;  /* 0x00080000070d7812 */ /* 0x000fe200078efcff */
[----:B------:R-:W-:Y:S01]  /*0780*/  IMAD.MOV.U32 R12, RZ, RZ, R6 ;  /* 0x000000ffff0c7224 */ /* 0x000fe200078e0006 */
[----:B------:R-:W-:Y:S06]  /*0790*/  BRA `(.L_x_3) ;  /* 0x0000000000087947 */ /* 0x000fec0003800000 */
.L_x_4:
[----:B------:R-:W-:Y:S01]  /*07a0*/  LOP3.LUT R13, R5, 0x80000, RZ, 0xfc, !PT ;  /* 0x00080000050d7812 */ /* 0x000fe200078efcff */
[----:B------:R-:W-:-:S07]  /*07b0*/  IMAD.MOV.U32 R12, RZ, RZ, R4 ;  /* 0x000000ffff0c7224 */ /* 0x000fce00078e0004 */
.L_x_3:
[----:B------:R-:W-:Y:S02]  /*07c0*/  IMAD.MOV.U32 R2, RZ, RZ, R0 ;  /* 0x000000ffff027224 */ /* 0x000fe400078e0000 */
[----:B------:R-:W-:-:S04]  /*07d0*/  IMAD.MOV.U32 R3, RZ, RZ, 0x0 ;  /* 0x00000000ff037424 */ /* 0x000fc800078e00ff */
[----:B------:R-:W-:Y:S05]  /*07e0*/  RET.REL.NODEC R2 `(_Z20kalman_update_kernelPdS_dd) ;  /* 0xfffffff802047950 */ /* 0x000fea0003c3ffff */
.L_x_6:
[----:B------:R-:W-:-:S00]  /*07f0*/  BRA `(.L_x_6) ;  /* 0xfffffffc00fc7947 */ /* 0x000fc0000383ffff */
[----:B------:R-:W-:-:S00]  /*0800*/  NOP ;  /* 0x0000000000007918 */ /* 0x000fc00000000000 */
[----:B------:R-:W-:-:S00]  /*0810*/  NOP ;  /* 0x0000000000007918 */ /* 0x000fc00000000000 */
[----:B------:R-:W-:-:S00]  /*0820*/  NOP ;  /* 0x0000000000007918 */ /* 0x000fc00000000000 */
[----:B------:R-:W-:-:S00]  /*0830*/  NOP ;  /* 0x0000000000007918 */ /* 0x000fc00000000000 */
[----:B------:R-:W-:-:S00]  /*0840*/  NOP ;  /* 0x0000000000007918 */ /* 0x000fc00000000000 */
[----:B------:R-:W-:-:S00]  /*0850*/  NOP ;  /* 0x0000000000007918 */ /* 0x000fc00000000000 */
[----:B------:R-:W-:-:S00]  /*0860*/  NOP ;  /* 0x0000000000007918 */ /* 0x000fc00000000000 */
[----:B------:R-:W-:-:S00]  /*0870*/  NOP ;  /* 0x0000000000007918 */ /* 0x000fc00000000000 */
.L_x_8:


//--------------------- .text._Z21kalman_predict_kernelPdS_d --------------------------
	.section	.text._Z21kalman_predict_kernelPdS_d,"ax",@progbits
	.align	128
        .global         _Z21kalman_predict_kernelPdS_d
        .type           _Z21kalman_predict_kernelPdS_d,@function
        .size           _Z21kalman_predict_kernelPdS_d,(.L_x_10 - _Z21kalman_predict_kernelPdS_d)
        .other          _Z21kalman_predict_kernelPdS_d,@"STO_CUDA_ENTRY STV_DEFAULT"
_Z21kalman_predict_kernelPdS_d:
.text._Z21kalman_predict_kernelPdS_d:
[----:B------:R-:W-:Y:S08]  /*0000*/  LDC R1, c[0x0][0x37c] ;  /* 0x0000df00ff017b82 */ /* 0x000ff00000000800 */
[----:B------:R-:W0:Y:S01]  /*0010*/  LDC.64 R2, c[0x0][0x388] ;  /* 0x0000e200ff027b82 */ /* 0x000e220000000a00 */
[----:B------:R-:W0:Y:S01]  /*0020*/  LDCU.64 UR4, c[0x0][0x358] ;  /* 0x00006b00ff0477ac */ /* 0x000e220008000a00 */
[----:B------:R-:W1:Y:S01]  /*0030*/  LDCU.64 UR6, c[0x0][0x390] ;  /* 0x00007200ff0677ac */ /* 0x000e620008000a00 */
[----:B0-----:R-:W1:Y:S02]  /*0040*/  LDG.E.64 R4, desc[UR4][R2.64] ;  /* 0x0000000402047981 */ /* 0x001e64000c1e1b00 */
[----:B-1----:R-:W-:-:S07]  /*0050*/  DADD R4, R4, UR6 ;  /* 0x0000000604047e29 */ /* 0x002fce0008000000 */
[----:B------:R-:W-:Y:S01]  /*0060*/  STG.E.64 desc[UR4][R2.64], R4 ;  /* 0x0000000402007986 */ /* 0x000fe2000c101b04 */
[----:B------:R-:W-:Y:S05]  /*0070*/  EXIT ;  /* 0x000000000000794d */ /* 0x000fea0003800000 */
.L_x_7:
        /* <DEDUP_REMOVED lines=16> */
.L_x_10:


//--------------------- .nv.shared.reserved.0     --------------------------
	.section	.nv.shared.reserved.0,"aw",@nobits
	.weak		__nv_reservedSMEM_offset_0_alias
	.size		__nv_reservedSMEM_offset_0_alias, 0, 64
	.other		__nv_reservedSMEM_offset_0_alias,@"STO_CUDA_RESERVED_SHARED STV_DEFAULT"
__nv_reservedSMEM_offset_0_alias:
	.zero		0
	.zero		64


//--------------------- .nv.constant0._Z20kalman_update_kernelPdS_dd --------------------------
	.section	.nv.constant0._Z20kalman_update_kernelPdS_dd,"a",@progbits
	.sectionflags	@""
	.align	4
.nv.constant0._Z20kalman_update_kernelPdS_dd:
	.zero		928


//--------------------- .nv.constant0._Z21kalman_predict_kernelPdS_d --------------------------
	.section	.nv.constant0._Z21kalman_predict_kernelPdS_d,"a",@progbits
	.sectionflags	@""
	.align	4
.nv.constant0._Z21kalman_predict_kernelPdS_d:
	.zero		920


//--------------------- SYMBOLS --------------------------

	.type		.nv.reservedSmem.offset0,@object
	.size		.nv.reservedSmem.offset0,0x4
